//
// Generated by NVIDIA NVVM Compiler
//
// Compiler Build ID: CL-36424714
// Cuda compilation tools, release 13.0, V13.0.88
// Based on NVVM 20.0.0
//

.version 9.0
.target sm_100
.address_size 64

	// .globl	_Z16block_reduce_sumIiLi32ELi1024EEvPT_S1_
// _ZZ16block_reduce_sumIiLi32ELi1024EEvPT_S1_E4data has been demoted

.visible .entry _Z16block_reduce_sumIiLi32ELi1024EEvPT_S1_(
	.param .u64 .ptr .align 1 _Z16block_reduce_sumIiLi32ELi1024EEvPT_S1__param_0,
	.param .u64 .ptr .align 1 _Z16block_reduce_sumIiLi32ELi1024EEvPT_S1__param_1
)
{
	.reg .pred 	%p<17>;
	.reg .b32 	%r<45>;
	.reg .b64 	%rd<9>;
	// demoted variable
	.shared .align 4 .b8 _ZZ16block_reduce_sumIiLi32ELi1024EEvPT_S1_E4data[128];
	ld.param.u64 	%rd1, [_Z16block_reduce_sumIiLi32ELi1024EEvPT_S1__param_0];
	ld.param.u64 	%rd2, [_Z16block_reduce_sumIiLi32ELi1024EEvPT_S1__param_1];
	mov.u32 	%r1, %ctaid.x;
	mov.u32 	%r10, %ctaid.y;
	mov.u32 	%r11, %ntid.y;
	mov.u32 	%r12, %tid.x;
	mad.lo.s32 	%r13, %r10, %r11, %r12;
	setp.gt.u32 	%p1, %r1, 31;
	setp.gt.u32 	%p2, %r13, 1023;
	mov.b32 	%r43, 0;
	or.pred  	%p3, %p1, %p2;
	@%p3 bra 	$L__BB0_2;
	cvta.to.global.u64 	%rd3, %rd2;
	shl.b32 	%r14, %r1, 10;
	add.s32 	%r15, %r14, %r13;
	mul.wide.u32 	%rd4, %r15, 4;
	add.s64 	%rd5, %rd3, %rd4;
	ld.global.u32 	%r43, [%rd5];
$L__BB0_2:
	bar.sync 	0;
	shfl.sync.down.b32	%r16|%p4, %r43, 16, 31, -1;
	add.s32 	%r17, %r16, %r43;
	shfl.sync.down.b32	%r18|%p5, %r17, 8, 31, -1;
	add.s32 	%r19, %r18, %r17;
	shfl.sync.down.b32	%r20|%p6, %r19, 4, 31, -1;
	add.s32 	%r21, %r20, %r19;
	shfl.sync.down.b32	%r22|%p7, %r21, 2, 31, -1;
	add.s32 	%r23, %r22, %r21;
	shfl.sync.down.b32	%r24|%p8, %r23, 1, 31, -1;
	add.s32 	%r5, %r24, %r23;
	and.b32  	%r25, %r13, 268434463;
	setp.ne.s32 	%p9, %r25, 0;
	@%p9 bra 	$L__BB0_4;
	shr.u32 	%r26, %r13, 3;
	and.b32  	%r27, %r26, 536870908;
	mov.u32 	%r28, _ZZ16block_reduce_sumIiLi32ELi1024EEvPT_S1_E4data;
	add.s32 	%r29, %r28, %r27;
	st.shared.u32 	[%r29], %r5;
$L__BB0_4:
	bar.sync 	0;
	setp.gt.u32 	%p10, %r13, 31;
	mov.b32 	%r44, 0;
	@%p10 bra 	$L__BB0_6;
	shl.b32 	%r31, %r13, 2;
	mov.u32 	%r32, _ZZ16block_reduce_sumIiLi32ELi1024EEvPT_S1_E4data;
	add.s32 	%r33, %r32, %r31;
	ld.shared.u32 	%r44, [%r33];
$L__BB0_6:
	shfl.sync.down.b32	%r34|%p11, %r44, 16, 31, -1;
	add.s32 	%r35, %r34, %r44;
	shfl.sync.down.b32	%r36|%p12, %r35, 8, 31, -1;
	add.s32 	%r37, %r36, %r35;
	shfl.sync.down.b32	%r38|%p13, %r37, 4, 31, -1;
	add.s32 	%r39, %r38, %r37;
	shfl.sync.down.b32	%r40|%p14, %r39, 2, 31, -1;
	add.s32 	%r41, %r40, %r39;
	shfl.sync.down.b32	%r42|%p15, %r41, 1, 31, -1;
	add.s32 	%r8, %r42, %r41;
	bar.sync 	0;
	setp.ne.s32 	%p16, %r13, 0;
	@%p16 bra 	$L__BB0_8;
	cvta.to.global.u64 	%rd6, %rd1;
	mul.wide.u32 	%rd7, %r1, 4;
	add.s64 	%rd8, %rd6, %rd7;
	st.global.u32 	[%rd8], %r8;
$L__BB0_8:
	ret;

}


// ===== COMPILED SASS (sm_100) =====

	.target	sm_100

	.elftype	@"ET_EXEC"


//--------------------- .note.nv.tkinfo           --------------------------
	.section	.note.nv.tkinfo,"",@"SHT_NOTE"
	.sectionflags	@"SHF_NOTE_NV_TKINFO"
	.tkinfo
        /*0018*/ 	.word	0x00000002
        /*0030*/ 	.string	""
        /*0030*/ 	.string	"ptxas"
        /*0030*/ 	.string	"Cuda compilation tools, release 13.0, V13.0.88"
        /*0030*/ 	.string	"Build cuda_13.0.r13.0/compiler.36424714_0"
        /*0030*/ 	.string	"-arch sm_100 -m 64 "



//--------------------- .note.nv.cuinfo           --------------------------
	.section	.note.nv.cuinfo,"",@"SHT_NOTE"
	.sectionflags	@"SHF_NOTE_NV_CUINFO"
        /*0018*/ 	.short	0x0002
        /*001a*/ 	.short	0x0064
        /*001c*/ 	.short	0x0082
	.zero		2


//--------------------- .nv.info                  --------------------------
	.section	.nv.info,"",@"SHT_CUDA_INFO"
	.align	4


	//----- nvinfo : EIATTR_REGCOUNT
	.align		4
        /*0000*/ 	.byte	0x04, 0x2f
        /*0002*/ 	.short	(.L_1 - .L_0)
	.align		4
.L_0:
        /*0004*/ 	.word	index@(_Z16block_reduce_sumIiLi32ELi1024EEvPT_S1_)
        /*0008*/ 	.word	0x00000010


	//----- nvinfo : EIATTR_FRAME_SIZE
	.align		4
.L_1:
        /*000c*/ 	.byte	0x04, 0x11
        /*000e*/ 	.short	(.L_3 - .L_2)
	.align		4
.L_2:
        /*0010*/ 	.word	index@(_Z16block_reduce_sumIiLi32ELi1024EEvPT_S1_)
        /*0014*/ 	.word	0x00000000


	//----- nvinfo : EIATTR_MIN_STACK_SIZE
	.align		4
.L_3:
        /*0018*/ 	.byte	0x04, 0x12
        /*001a*/ 	.short	(.L_5 - .L_4)
	.align		4
.L_4:
        /*001c*/ 	.word	index@(_Z16block_reduce_sumIiLi32ELi1024EEvPT_S1_)
        /*0020*/ 	.word	0x00000000
.L_5:


//--------------------- .nv.compat                --------------------------
	.section	.nv.compat,"",@"SHT_CUDA_COMPAT_INFO"
	.align	4
        /*0000*/ 	.byte	0x02, 0x09, 0x00, 0x00, 0x02, 0x02, 0x01, 0x00, 0x02, 0x05, 0x05, 0x00, 0x03, 0x07, 0x01, 0x01
        /*0010*/ 	.byte	0x02, 0x03, 0x00, 0x00, 0x02, 0x06, 0x01, 0x00, 0x04, 0x0b, 0x08, 0x00, 0x09, 0x00, 0x00, 0x00
        /*0020*/ 	.byte	0x00, 0x00, 0x00, 0x00


//--------------------- .nv.info._Z16block_reduce_sumIiLi32ELi1024EEvPT_S1_ --------------------------
	.section	.nv.info._Z16block_reduce_sumIiLi32ELi1024EEvPT_S1_,"",@"SHT_CUDA_INFO"
	.sectionflags	@""
	.align	4


	//----- nvinfo : EIATTR_CUDA_API_VERSION
	.align		4
        /*0000*/ 	.byte	0x04, 0x37
        /*0002*/ 	.short	(.L_7 - .L_6)
.L_6:
        /*0004*/ 	.word	0x00000082


	//----- nvinfo : EIATTR_KPARAM_INFO
	.align		4
.L_7:
        /*0008*/ 	.byte	0x04, 0x17
        /*000a*/ 	.short	(.L_9 - .L_8)
.L_8:
        /*000c*/ 	.word	0x00000000
        /*0010*/ 	.short	0x0001
        /*0012*/ 	.short	0x0008
        /*0014*/ 	.byte	0x00, 0xf5, 0x21, 0x00


	//----- nvinfo : EIATTR_KPARAM_INFO
	.align		4
.L_9:
        /*0018*/ 	.byte	0x04, 0x17
        /*001a*/ 	.short	(.L_11 - .L_10)
.L_10:
        /*001c*/ 	.word	0x00000000
        /*0020*/ 	.short	0x0000
        /*0022*/ 	.short	0x0000
        /*0024*/ 	.byte	0x00, 0xf5, 0x21, 0x00


	//----- nvinfo : EIATTR_SPARSE_MMA_MASK
	.align		4
.L_11:
        /*0028*/ 	.byte	0x03, 0x50
        /*002a*/ 	.short	0x0000


	//----- nvinfo : EIATTR_MAXREG_COUNT
	.align		4
        /*002c*/ 	.byte	0x03, 0x1b
        /*002e*/ 	.short	0x00ff


	//----- nvinfo : EIATTR_NUM_BARRIERS
	.align		4
        /*0030*/ 	.byte	0x02, 0x4c
        /*0032*/ 	.byte	0x01
	.zero		1


	//----- nvinfo : EIATTR_MERCURY_ISA_VERSION
	.align		4
        /*0034*/ 	.byte	0x03, 0x5f
        /*0036*/ 	.short	0x0101


	//----- nvinfo : EIATTR_COOP_GROUP_MASK_REGIDS
	.align		4
        /*0038*/ 	.byte	0x04, 0x29
        /*003a*/ 	.short	(.L_13 - .L_12)


	//   ....[0]....
.L_12:
        /*003c*/ 	.word	0xffffffff


	//   ....[1]....
        /*0040*/ 	.word	0xffffffff


	//   ....[2]....
        /*0044*/ 	.word	0xffffffff


	//   ....[3]....
        /*0048*/ 	.word	0xffffffff


	//   ....[4]....
        /*004c*/ 	.word	0xffffffff


	//   ....[5]....
        /*0050*/ 	.word	0xffffffff


	//   ....[6]....
        /*0054*/ 	.word	0xffffffff


	//   ....[7]....
        /*0058*/ 	.word	0xffffffff


	//   ....[8]....
        /*005c*/ 	.word	0xffffffff


	//   ....[9]....
        /*0060*/ 	.word	0xffffffff


	//----- nvinfo : EIATTR_COOP_GROUP_INSTR_OFFSETS
	.align		4
.L_13:
        /*0064*/ 	.byte	0x04, 0x28
        /*0066*/ 	.short	(.L_15 - .L_14)


	//   ....[0]....
.L_14:
        /*0068*/ 	.word	0x00000140


	//   ....[1]....
        /*006c*/ 	.word	0x00000170


	//   ....[2]....
        /*0070*/ 	.word	0x000001c0


	//   ....[3]....
        /*0074*/ 	.word	0x00000210


	//   ....[4]....
        /*0078*/ 	.word	0x00000230


	//   ....[5]....
        /*007c*/ 	.word	0x000002a0


	//   ....[6]....
        /*0080*/ 	.word	0x000002c0


	//   ....[7]....
        /*0084*/ 	.word	0x000002e0


	//   ....[8]....
        /*0088*/ 	.word	0x00000300


	//   ....[9]....
        /*008c*/ 	.word	0x00000320


	//----- nvinfo : EIATTR_VRC_CTA_INIT_COUNT
	.align		4
.L_15:
        /*0090*/ 	.byte	0x02, 0x4a
	.zero		1
	.zero		1


	//----- nvinfo : EIATTR_EXIT_INSTR_OFFSETS
	.align		4
        /*0094*/ 	.byte	0x04, 0x1c
        /*0096*/ 	.short	(.L_17 - .L_16)


	//   ....[0]....
.L_16:
        /*0098*/ 	.word	0x00000340


	//   ....[1]....
        /*009c*/ 	.word	0x00000390


	//----- nvinfo : EIATTR_CBANK_PARAM_SIZE
	.align		4
.L_17:
        /*00a0*/ 	.byte	0x03, 0x19
        /*00a2*/ 	.short	0x0010


	//----- nvinfo : EIATTR_PARAM_CBANK
	.align		4
        /*00a4*/ 	.byte	0x04, 0x0a
        /*00a6*/ 	.short	(.L_19 - .L_18)
	.align		4
.L_18:
        /*00a8*/ 	.word	index@(.nv.constant0._Z16block_reduce_sumIiLi32ELi1024EEvPT_S1_)
        /*00ac*/ 	.short	0x0380
        /*00ae*/ 	.short	0x0010


	//----- nvinfo : EIATTR_SW_WAR
	.align		4
.L_19:
        /*00b0*/ 	.byte	0x04, 0x36
        /*00b2*/ 	.short	(.L_21 - .L_20)
.L_20:
        /*00b4*/ 	.word	0x00000008
.L_21:


//--------------------- .nv.callgraph             --------------------------
	.section	.nv.callgraph,"",@"SHT_CUDA_CALLGRAPH"
	.align	4
	.sectionentsize	8
	.align		4
        /*0000*/ 	.word	0x00000000
	.align		4
        /*0004*/ 	.word	0xffffffff
	.align		4
        /*0008*/ 	.word	0x00000000
	.align		4
        /*000c*/ 	.word	0xfffffffe
	.align		4
        /*0010*/ 	.word	0x00000000
	.align		4
        /*0014*/ 	.word	0xfffffffd
	.align		4
        /*0018*/ 	.word	0x00000000
	.align		4
        /*001c*/ 	.word	0xfffffffc


//--------------------- .text._Z16block_reduce_sumIiLi32ELi1024EEvPT_S1_ --------------------------
	.section	.text._Z16block_reduce_sumIiLi32ELi1024EEvPT_S1_,"ax",@progbits
	.align	128
        .global         _Z16block_reduce_sumIiLi32ELi1024EEvPT_S1_
        .type           _Z16block_reduce_sumIiLi32ELi1024EEvPT_S1_,@function
        .size           _Z16block_reduce_sumIiLi32ELi1024EEvPT_S1_,(.L_x_1 - _Z16block_reduce_sumIiLi32ELi1024EEvPT_S1_)
        .other          _Z16block_reduce_sumIiLi32ELi1024EEvPT_S1_,@"STO_CUDA_ENTRY STV_DEFAULT"
_Z16block_reduce_sumIiLi32ELi1024EEvPT_S1_:
.text._Z16block_reduce_sumIiLi32ELi1024EEvPT_S1_:
[----:B------:R-:W-:Y:S01]  /*0000*/  LDC R1, c[0x0][0x37c] ;  /* 0x0000df00ff017b82 */ /* 0x000fe20000000800 */
[----:B------:R-:W0:Y:S07]  /*0010*/  S2R R2, SR_TID.X ;  /* 0x0000000000027919 */ /* 0x000e2e0000002100 */
[----:B------:R-:W0:Y:S01]  /*0020*/  S2UR UR4, SR_CTAID.Y ;  /* 0x00000000000479c3 */ /* 0x000e220000002600 */
[----:B------:R-:W1:Y:S07]  /*0030*/  S2R R0, SR_CTAID.X ;  /* 0x0000000000007919 */ /* 0x000e6e0000002500 */
[----:B------:R-:W0:Y:S02]  /*0040*/  LDC R3, c[0x0][0x364] ;  /* 0x0000d900ff037b82 */ /* 0x000e240000000800 */
[----:B0-----:R-:W-:Y:S01]  /*0050*/  IMAD R3, R3, UR4, R2 ;  /* 0x0000000403037c24 */ /* 0x001fe2000f8e0202 */
[----:B------:R-:W0:Y:S01]  /*0060*/  LDCU.64 UR4, c[0x0][0x358] ;  /* 0x00006b00ff0477ac */ /* 0x000e220008000a00 */
[----:B------:R-:W-:-:S03]  /*0070*/  IMAD.MOV.U32 R2, RZ, RZ, RZ ;  /* 0x000000ffff027224 */ /* 0x000fc600078e00ff */
[----:B------:R-:W-:-:S04]  /*0080*/  ISETP.GT.U32.AND P0, PT, R3, 0x3ff, PT ;  /* 0x000003ff0300780c */ /* 0x000fc80003f04070 */
[----:B-1----:R-:W-:-:S13]  /*0090*/  ISETP.GT.U32.OR P0, PT, R0, 0x1f, P0 ;  /* 0x0000001f0000780c */ /* 0x002fda0000704470 */
[----:B------:R-:W1:Y:S01]  /*00a0*/  @!P0 LDC.64 R4, c[0x0][0x388] ;  /* 0x0000e200ff048b82 */ /* 0x000e620000000a00 */
[----:B------:R-:W-:-:S04]  /*00b0*/  @!P0 IMAD R7, R0, 0x400, R3 ;  /* 0x0000040000078824 */ /* 0x000fc800078e0203 */
[----:B-1----:R-:W-:-:S05]  /*00c0*/  @!P0 IMAD.WIDE.U32 R4, R7, 0x4, R4 ;  /* 0x0000000407048825 */ /* 0x002fca00078e0004 */
[----:B0-----:R0:W2:Y:S01]  /*00d0*/  @!P0 LDG.E R2, desc[UR4][R4.64] ;  /* 0x0000000404028981 */ /* 0x0010a2000c1e1900 */
[----:B------:R-:W-:Y:S01]  /*00e0*/  BAR.SYNC.DEFER_BLOCKING 0x0 ;  /* 0x0000000000007b1d */ /* 0x000fe20000010000 */
[C---:B------:R-:W-:Y:S02]  /*00f0*/  LOP3.LUT P0, RZ, R3.reuse, 0xffffc1f, RZ, 0xc0, !PT ;  /* 0x0ffffc1f03ff7812 */ /* 0x040fe4000780c0ff */
[----:B------:R-:W-:-:S11]  /*0100*/  ISETP.GT.U32.AND P1, PT, R3, 0x1f, PT ;  /* 0x0000001f0300780c */ /* 0x000fd60003f24070 */
[----:B------:R-:W1:Y:S01]  /*0110*/  @!P0 S2R R11, SR_CgaCtaId ;  /* 0x00000000000b8919 */ /* 0x000e620000008800 */
[----:B0-----:R-:W-:Y:S01]  /*0120*/  @!P0 MOV R4, 0x400 ;  /* 0x0000040000048802 */ /* 0x001fe20000000f00 */
[----:B------:R-:W0:Y:S01]  /*0130*/  @!P1 S2R R13, SR_CgaCtaId ;  /* 0x00000000000d9919 */ /* 0x000e220000008800 */
[----:B--2---:R-:W2:Y:S02]  /*0140*/  SHFL.DOWN PT, R7, R2, 0x10, 0x1f ;  /* 0x0a001f0002077f89 */ /* 0x004ea400000e0000 */
[----:B--2---:R-:W-:Y:S01]  /*0150*/  IMAD.IADD R7, R7, 0x1, R2 ;  /* 0x0000000107077824 */ /* 0x004fe200078e0202 */
[----:B------:R-:W-:-:S04]  /*0160*/  @!P0 SHF.R.U32.HI R2, RZ, 0x3, R3 ;  /* 0x00000003ff028819 */ /* 0x000fc80000011603 */
[----:B------:R-:W2:Y:S01]  /*0170*/  SHFL.DOWN PT, R6, R7, 0x8, 0x1f ;  /* 0x09001f0007067f89 */ /* 0x000ea200000e0000 */
[----:B------:R-:W-:Y:S02]  /*0180*/  @!P0 LOP3.LUT R2, R2, 0x1ffffffc, RZ, 0xc0, !PT ;  /* 0x1ffffffc02028812 */ /* 0x000fe400078ec0ff */
[----:B--2---:R-:W-:Y:S02]  /*0190*/  IADD3 R6, PT, PT, R7, R6, RZ ;  /* 0x0000000607067210 */ /* 0x004fe40007ffe0ff */
[----:B-1----:R-:W-:Y:S02]  /*01a0*/  @!P0 LEA R7, R11, R4, 0x18 ;  /* 0x000000040b078211 */ /* 0x002fe400078ec0ff */
[----:B------:R-:W-:Y:S01]  /*01b0*/  @!P1 MOV R4, 0x400 ;  /* 0x0000040000049802 */ /* 0x000fe20000000f00 */
[----:B------:R-:W1:Y:S01]  /*01c0*/  SHFL.DOWN PT, R9, R6, 0x4, 0x1f ;  /* 0x08801f0006097f89 */ /* 0x000e6200000e0000 */
[----:B------:R-:W-:Y:S01]  /*01d0*/  @!P0 IADD3 R2, PT, PT, R2, R7, RZ ;  /* 0x0000000702028210 */ /* 0x000fe20007ffe0ff */
[----:B-1----:R-:W-:Y:S01]  /*01e0*/  IMAD.IADD R9, R6, 0x1, R9 ;  /* 0x0000000106097824 */ /* 0x002fe200078e0209 */
[----:B0-----:R-:W-:Y:S01]  /*01f0*/  @!P1 LEA R6, R13, R4, 0x18 ;  /* 0x000000040d069211 */ /* 0x001fe200078ec0ff */
[----:B------:R-:W-:-:S03]  /*0200*/  IMAD.MOV.U32 R4, RZ, RZ, RZ ;  /* 0x000000ffff047224 */ /* 0x000fc600078e00ff */
[----:B------:R-:W0:Y:S02]  /*0210*/  SHFL.DOWN PT, R8, R9, 0x2, 0x1f ;  /* 0x08401f0009087f89 */ /* 0x000e2400000e0000 */
[----:B0-----:R-:W-:-:S05]  /*0220*/  IMAD.IADD R8, R9, 0x1, R8 ;  /* 0x0000000109087824 */ /* 0x001fca00078e0208 */
[----:B------:R-:W0:Y:S02]  /*0230*/  SHFL.DOWN PT, R5, R8, 0x1, 0x1f ;  /* 0x08201f0008057f89 */ /* 0x000e2400000e0000 */
[----:B0-----:R-:W-:Y:S01]  /*0240*/  IMAD.IADD R11, R8, 0x1, R5 ;  /* 0x00000001080b7824 */ /* 0x001fe200078e0205 */
[----:B------:R-:W-:-:S04]  /*0250*/  @!P1 LEA R5, R3, R6, 0x2 ;  /* 0x0000000603059211 */ /* 0x000fc800078e10ff */
[----:B------:R-:W-:Y:S01]  /*0260*/  @!P0 STS [R2], R11 ;  /* 0x0000000b02008388 */ /* 0x000fe20000000800 */
[----:B------:R-:W-:Y:S01]  /*0270*/  BAR.SYNC.DEFER_BLOCKING 0x0 ;  /* 0x0000000000007b1d */ /* 0x000fe20000010000 */
[----:B------:R-:W-:-:S05]  /*0280*/  ISETP.NE.AND P0, PT, R3, RZ, PT ;  /* 0x000000ff0300720c */ /* 0x000fca0003f05270 */
[----:B------:R-:W0:Y:S04]  /*0290*/  @!P1 LDS R4, [R5] ;  /* 0x0000000005049984 */ /* 0x000e280000000800 */
[----:B0-----:R-:W0:Y:S02]  /*02a0*/  SHFL.DOWN PT, R7, R4, 0x10, 0x1f ;  /* 0x0a001f0004077f89 */ /* 0x001e2400000e0000 */
[----:B0-----:R-:W-:-:S05]  /*02b0*/  IMAD.IADD R7, R7, 0x1, R4 ;  /* 0x0000000107077824 */ /* 0x001fca00078e0204 */
[----:B------:R-:W0:Y:S02]  /*02c0*/  SHFL.DOWN PT, R6, R7, 0x8, 0x1f ;  /* 0x09001f0007067f89 */ /* 0x000e2400000e0000 */
[----:B0-----:R-:W-:-:S05]  /*02d0*/  IMAD.IADD R6, R7, 0x1, R6 ;  /* 0x0000000107067824 */ /* 0x001fca00078e0206 */
[----:B------:R-:W0:Y:S02]  /*02e0*/  SHFL.DOWN PT, R9, R6, 0x4, 0x1f ;  /* 0x08801f0006097f89 */ /* 0x000e2400000e0000 */
[----:B0-----:R-:W-:-:S05]  /*02f0*/  IADD3 R9, PT, PT, R6, R9, RZ ;  /* 0x0000000906097210 */ /* 0x001fca0007ffe0ff */
[----:B------:R-:W0:Y:S02]  /*0300*/  SHFL.DOWN PT, R8, R9, 0x2, 0x1f ;  /* 0x08401f0009087f89 */ /* 0x000e2400000e0000 */
[----:B0-----:R-:W-:-:S05]  /*0310*/  IMAD.IADD R8, R9, 0x1, R8 ;  /* 0x0000000109087824 */ /* 0x001fca00078e0208 */
[----:B------:R0:W1:Y:S01]  /*0320*/  SHFL.DOWN PT, R5, R8, 0x1, 0x1f ;  /* 0x08201f0008057f89 */ /* 0x00006200000e0000 */
[----:B------:R-:W-:Y:S06]  /*0330*/  BAR.SYNC.DEFER_BLOCKING 0x0 ;  /* 0x0000000000007b1d */ /* 0x000fec0000010000 */
[----:B------:R-:W-:Y:S05]  /*0340*/  @P0 EXIT ;  /* 0x000000000000094d */ /* 0x000fea0003800000 */
[----:B------:R-:W2:Y:S01]  /*0350*/  LDC.64 R2, c[0x0][0x380] ;  /* 0x0000e000ff027b82 */ /* 0x000ea20000000a00 */
[----:B-1----:R-:W-:Y:S01]  /*0360*/  IADD3 R5, PT, PT, R8, R5, RZ ;  /* 0x0000000508057210 */ /* 0x002fe20007ffe0ff */
[----:B--2---:R-:W-:-:S05]  /*0370*/  IMAD.WIDE.U32 R2, R0, 0x4, R2 ;  /* 0x0000000400027825 */ /* 0x004fca00078e0002 */
[----:B------:R-:W-:Y:S01]  /*0380*/  STG.E desc[UR4][R2.64], R5 ;  /* 0x0000000502007986 */ /* 0x000fe2000c101904 */
[----:B------:R-:W-:Y:S05]  /*0390*/  EXIT ;  /* 0x000000000000794d */ /* 0x000fea0003800000 */
.L_x_0:
[----:B------:R-:W-:-:S00]  /*03a0*/  BRA `(.L_x_0) ;  /* 0xfffffffc00fc7947 */ /* 0x000fc0000383ffff */
[----:B------:R-:W-:-:S00]  /*03b0*/  NOP ;  /* 0x0000000000007918 */ /* 0x000fc00000000000 */
        /* <DEDUP_REMOVED lines=12> */
.L_x_1:


//--------------------- .nv.shared._Z16block_reduce_sumIiLi32ELi1024EEvPT_S1_ --------------------------
	.section	.nv.shared._Z16block_reduce_sumIiLi32ELi1024EEvPT_S1_,"aw",@nobits
	.sectionflags	@""
	.align	4
.nv.shared._Z16block_reduce_sumIiLi32ELi1024EEvPT_S1_:
	.zero		1152


//--------------------- .nv.shared.reserved.0     --------------------------
	.section	.nv.shared.reserved.0,"aw",@nobits
	.weak		__nv_reservedSMEM_offset_0_alias
	.size		__nv_reservedSMEM_offset_0_alias, 0, 64
	.other		__nv_reservedSMEM_offset_0_alias,@"STO_CUDA_RESERVED_SHARED STV_DEFAULT"
__nv_reservedSMEM_offset_0_alias:
	.zero		0
	.zero		64


//--------------------- .nv.constant0._Z16block_reduce_sumIiLi32ELi1024EEvPT_S1_ --------------------------
	.section	.nv.constant0._Z16block_reduce_sumIiLi32ELi1024EEvPT_S1_,"a",@progbits
	.sectionflags	@""
	.align	4
.nv.constant0._Z16block_reduce_sumIiLi32ELi1024EEvPT_S1_:
	.zero		912


//--------------------- SYMBOLS --------------------------

	.type		.nv.reservedSmem.offset0,@object
	.size		.nv.reservedSmem.offset0,0x4
	.type		.nv.reservedSmem.cap,@object
	.size		.nv.reservedSmem.cap,0x4
